	.headerflags	@"EF_CUDA_TEXMODE_UNIFIED EF_CUDA_64BIT_ADDRESS EF_CUDA_SM86 EF_CUDA_VIRTUAL_SM(EF_CUDA_SM86)"
	.elftype	@"ET_EXEC"


//--------------------- .nv.info                  --------------------------
	.section	.nv.info,"",@"SHT_CUDA_INFO"
	.align	4


	//----- nvinfo : EIATTR_REGCOUNT
	.align		4
        /*0000*/ 	.byte	0x04, 0x2f
        /*0002*/ 	.short	(.L_5 - .L_4)
	.align		4
.L_4:
        /*0004*/ 	.word	index@(triton_red_fused__to_copy_add_embedding_mean_mul_pow_rsqrt_0)
        /*0008*/ 	.word	0x00000018


	//----- nvinfo : EIATTR_MIN_STACK_SIZE
	.align		4
.L_5:
        /*000c*/ 	.byte	0x04, 0x12
        /*000e*/ 	.short	(.L_7 - .L_6)
	.align		4
.L_6:
        /*0010*/ 	.word	index@(triton_red_fused__to_copy_add_embedding_mean_mul_pow_rsqrt_0)
        /*0014*/ 	.word	0x00000000


	//----- nvinfo : EIATTR_FRAME_SIZE
	.align		4
.L_7:
        /*0018*/ 	.byte	0x04, 0x11
        /*001a*/ 	.short	(.L_9 - .L_8)
	.align		4
.L_8:
        /*001c*/ 	.word	index@(triton_red_fused__to_copy_add_embedding_mean_mul_pow_rsqrt_0)
        /*0020*/ 	.word	0x00000000


	//----- nvinfo : EIATTR_MIN_STACK_SIZE
	.align		4
.L_9:
        /*0024*/ 	.byte	0x04, 0x12
        /*0026*/ 	.short	(.L_11 - .L_10)
	.align		4
.L_10:
        /*0028*/ 	.word	index@(triton_red_fused__to_copy_add_embedding_mean_mul_pow_rsqrt_0)
        /*002c*/ 	.word	0x00000000
.L_11:


//--------------------- .nv.info.triton_red_fused__to_copy_add_embedding_mean_mul_pow_rsqrt_0 --------------------------
	.section	.nv.info.triton_red_fused__to_copy_add_embedding_mean_mul_pow_rsqrt_0,"",@"SHT_CUDA_INFO"
	.sectionflags	@""
	.align	4


	//----- nvinfo : EIATTR_CUDA_API_VERSION
	.align		4
        /*0000*/ 	.byte	0x04, 0x37
        /*0002*/ 	.short	(.L_13 - .L_12)
.L_12:
        /*0004*/ 	.word	0x0000007c


	//----- nvinfo : EIATTR_SW2861232_WAR
	.align		4
.L_13:
        /*0008*/ 	.byte	0x01, 0x35
	.zero		2


	//----- nvinfo : EIATTR_PARAM_CBANK
	.align		4
        /*000c*/ 	.byte	0x04, 0x0a
        /*000e*/ 	.short	(.L_15 - .L_14)
	.align		4
.L_14:
        /*0010*/ 	.word	index@(.nv.constant0.triton_red_fused__to_copy_add_embedding_mean_mul_pow_rsqrt_0)
        /*0014*/ 	.short	0x0160
        /*0016*/ 	.short	0x0030


	//----- nvinfo : EIATTR_CBANK_PARAM_SIZE
	.align		4
.L_15:
        /*0018*/ 	.byte	0x03, 0x19
        /*001a*/ 	.short	0x0030


	//----- nvinfo : EIATTR_KPARAM_INFO
	.align		4
        /*001c*/ 	.byte	0x04, 0x17
        /*001e*/ 	.short	(.L_17 - .L_16)
.L_16:
        /*0020*/ 	.word	0x00000000
        /*0024*/ 	.short	0x0006
        /*0026*/ 	.short	0x0028
        /*0028*/ 	.byte	0x00, 0xf4, 0x21, 0x00


	//----- nvinfo : EIATTR_KPARAM_INFO
	.align		4
.L_17:
        /*002c*/ 	.byte	0x04, 0x17
        /*002e*/ 	.short	(.L_19 - .L_18)
.L_18:
        /*0030*/ 	.word	0x00000000
        /*0034*/ 	.short	0x0005
        /*0036*/ 	.short	0x0024
        /*0038*/ 	.byte	0x00, 0xf0, 0x11, 0x00


	//----- nvinfo : EIATTR_KPARAM_INFO
	.align		4
.L_19:
        /*003c*/ 	.byte	0x04, 0x17
        /*003e*/ 	.short	(.L_21 - .L_20)
.L_20:
        /*0040*/ 	.word	0x00000000
        /*0044*/ 	.short	0x0004
        /*0046*/ 	.short	0x0020
        /*0048*/ 	.byte	0x00, 0xf0, 0x11, 0x00


	//----- nvinfo : EIATTR_KPARAM_INFO
	.align		4
.L_21:
        /*004c*/ 	.byte	0x04, 0x17
        /*004e*/ 	.short	(.L_23 - .L_22)
.L_22:
        /*0050*/ 	.word	0x00000000
        /*0054*/ 	.short	0x0003
        /*0056*/ 	.short	0x0018
        /*0058*/ 	.byte	0x00, 0xf4, 0x21, 0x00


	//----- nvinfo : EIATTR_KPARAM_INFO
	.align		4
.L_23:
        /*005c*/ 	.byte	0x04, 0x17
        /*005e*/ 	.short	(.L_25 - .L_24)
.L_24:
        /*0060*/ 	.word	0x00000000
        /*0064*/ 	.short	0x0002
        /*0066*/ 	.short	0x0010
        /*0068*/ 	.byte	0x00, 0xf4, 0x21, 0x00


	//----- nvinfo : EIATTR_KPARAM_INFO
	.align		4
.L_25:
        /*006c*/ 	.byte	0x04, 0x17
        /*006e*/ 	.short	(.L_27 - .L_26)
.L_26:
        /*0070*/ 	.word	0x00000000
        /*0074*/ 	.short	0x0001
        /*0076*/ 	.short	0x0008
        /*0078*/ 	.byte	0x00, 0xf4, 0x21, 0x00


	//----- nvinfo : EIATTR_KPARAM_INFO
	.align		4
.L_27:
        /*007c*/ 	.byte	0x04, 0x17
        /*007e*/ 	.short	(.L_29 - .L_28)
.L_28:
        /*0080*/ 	.word	0x00000000
        /*0084*/ 	.short	0x0000
        /*0086*/ 	.short	0x0000
        /*0088*/ 	.byte	0x00, 0xf4, 0x21, 0x00


	//----- nvinfo : EIATTR_MAXREG_COUNT
	.align		4
.L_29:
        /*008c*/ 	.byte	0x03, 0x1b
        /*008e*/ 	.short	0x0080


	//----- nvinfo : EIATTR_EXTERNS
	.align		4
        /*0090*/ 	.byte	0x04, 0x0f
        /*0092*/ 	.short	(.L_31 - .L_30)


	//   ....[0]....
	.align		4
.L_30:
        /*0094*/ 	.word	index@(__assertfail)


	//----- nvinfo : EIATTR_COOP_GROUP_MASK_REGIDS
	.align		4
.L_31:
        /*0098*/ 	.byte	0x04, 0x29
        /*009a*/ 	.short	(.L_33 - .L_32)


	//   ....[0]....
.L_32:
        /*009c*/ 	.word	0xffffffff


	//   ....[1]....
        /*00a0*/ 	.word	0xffffffff


	//   ....[2]....
        /*00a4*/ 	.word	0xffffffff


	//   ....[3]....
        /*00a8*/ 	.word	0xffffffff


	//   ....[4]....
        /*00ac*/ 	.word	0xffffffff


	//   ....[5]....
        /*00b0*/ 	.word	0xffffffff


	//   ....[6]....
        /*00b4*/ 	.word	0xffffffff


	//   ....[7]....
        /*00b8*/ 	.word	0xffffffff


	//   ....[8]....
        /*00bc*/ 	.word	0xffffffff


	//----- nvinfo : EIATTR_COOP_GROUP_INSTR_OFFSETS
	.align		4
.L_33:
        /*00c0*/ 	.byte	0x04, 0x28
        /*00c2*/ 	.short	(.L_35 - .L_34)


	//   ....[0]....
.L_34:
        /*00c4*/ 	.word	0x000003f0


	//   ....[1]....
        /*00c8*/ 	.word	0x00000420


	//   ....[2]....
        /*00cc*/ 	.word	0x00000450


	//   ....[3]....
        /*00d0*/ 	.word	0x00000470


	//   ....[4]....
        /*00d4*/ 	.word	0x00000490


	//   ....[5]....
        /*00d8*/ 	.word	0x00000510


	//   ....[6]....
        /*00dc*/ 	.word	0x00000540


	//   ....[7]....
        /*00e0*/ 	.word	0x00000560


	//   ....[8]....
        /*00e4*/ 	.word	0x00000580


	//----- nvinfo : EIATTR_SYSCALL_OFFSETS
	.align		4
.L_35:
        /*00e8*/ 	.byte	0x04, 0x46
        /*00ea*/ 	.short	(.L_37 - .L_36)


	//   ....[0]....
.L_36:
        /*00ec*/ 	.word	0x00000af0


	//----- nvinfo : EIATTR_EXIT_INSTR_OFFSETS
	.align		4
.L_37:
        /*00f0*/ 	.byte	0x04, 0x1c
        /*00f2*/ 	.short	(.L_39 - .L_38)


	//   ....[0]....
.L_38:
        /*00f4*/ 	.word	0x000009a0


	//   ....[1]....
        /*00f8*/ 	.word	0x000009c0


	//----- nvinfo : EIATTR_REQNTID
	.align		4
.L_39:
        /*00fc*/ 	.byte	0x04, 0x10
        /*00fe*/ 	.short	(.L_41 - .L_40)
.L_40:
        /*0100*/ 	.word	0x00000200
        /*0104*/ 	.word	0x00000001
        /*0108*/ 	.word	0x00000001
.L_41:


//--------------------- .nv.callgraph             --------------------------
	.section	.nv.callgraph,"",@"SHT_CUDA_CALLGRAPH"
	.align	4
	.sectionentsize	8
	.align		4
        /*0000*/ 	.word	0x00000000
	.align		4
        /*0004*/ 	.word	0xffffffff
	.align		4
        /*0008*/ 	.word	index@(triton_red_fused__to_copy_add_embedding_mean_mul_pow_rsqrt_0)
	.align		4
        /*000c*/ 	.word	index@(__assertfail)
	.align		4
        /*0010*/ 	.word	0x00000000
	.align		4
        /*0014*/ 	.word	0xfffffffe
	.align		4
        /*0018*/ 	.word	0x00000000
	.align		4
        /*001c*/ 	.word	0xfffffffd
	.align		4
        /*0020*/ 	.word	0x00000000
	.align		4
        /*0024*/ 	.word	0xfffffffc


//--------------------- .nv.rel.action            --------------------------
	.section	.nv.rel.action,"",@"SHT_CUDA_RELOCINFO"
	.align	8
	.sectionentsize	8
        /*0000*/ 	.byte	0x73, 0x00, 0x00, 0x00, 0x00, 0x00, 0x00, 0x00, 0x00, 0x00, 0x00, 0x11, 0x25, 0x00, 0x05, 0x36


//--------------------- .nv.constant4             --------------------------
	.section	.nv.constant4,"a",@progbits
	.align	8
	.align		8
.nv.constant4:
        /*0000*/ 	.dword	__assertfail
	.align		8
        /*0008*/ 	.dword	assertFunc_0
	.align		8
        /*0010*/ 	.dword	assertFile_0
	.align		8
        /*0018*/ 	.dword	assertMessage_0
	.align		8
        /*0020*/ 	.dword	_$_str


//--------------------- .nv.constant0.triton_red_fused__to_copy_add_embedding_mean_mul_pow_rsqrt_0 --------------------------
	.section	.nv.constant0.triton_red_fused__to_copy_add_embedding_mean_mul_pow_rsqrt_0,"a",@progbits
	.sectionflags	@""
	.align	4
.nv.constant0.triton_red_fused__to_copy_add_embedding_mean_mul_pow_rsqrt_0:
	.zero		400


//--------------------- .text.triton_red_fused__to_copy_add_embedding_mean_mul_pow_rsqrt_0 --------------------------
	.section	.text.triton_red_fused__to_copy_add_embedding_mean_mul_pow_rsqrt_0,"ax",@progbits
	.sectionflags	@"SHF_BARRIERS=1"
	.sectioninfo	@"SHI_REGISTERS=24"
	.align	128
        .global         triton_red_fused__to_copy_add_embedding_mean_mul_pow_rsqrt_0
        .type           triton_red_fused__to_copy_add_embedding_mean_mul_pow_rsqrt_0,@function
        .size           triton_red_fused__to_copy_add_embedding_mean_mul_pow_rsqrt_0,(.L_x_2 - triton_red_fused__to_copy_add_embedding_mean_mul_pow_rsqrt_0)
        .other          triton_red_fused__to_copy_add_embedding_mean_mul_pow_rsqrt_0,@"STO_CUDA_ENTRY STV_DEFAULT"
triton_red_fused__to_copy_add_embedding_mean_mul_pow_rsqrt_0:
.text.triton_red_fused__to_copy_add_embedding_mean_mul_pow_rsqrt_0:
[----:B------:R-:W-:Y:S02]  /*0000*/  IMAD.MOV.U32 R1, RZ, RZ, c[0x0][0x28] ;  /* 0x00000a00ff017624 */ /* 0x000fe400078e00ff */
[----:B------:R-:W0:Y:S01]  /*0010*/  S2R R0, SR_CTAID.X ;  /* 0x0000000000007919 */ /* 0x000e220000002500 */
[----:B------:R-:W-:Y:S01]  /*0020*/  IMAD.MOV.U32 R3, RZ, RZ, 0x8 ;  /* 0x00000008ff037424 */ /* 0x000fe200078e00ff */
[----:B------:R-:W-:Y:S01]  /*0030*/  CS2R R4, SRZ ;  /* 0x0000000000047805 */ /* 0x000fe2000001ff00 */
[----:B------:R-:W-:Y:S01]  /*0040*/  ULDC.64 UR4, c[0x0][0x118] ;  /* 0x0000460000047ab9 */ /* 0x000fe20000000a00 */
[C---:B0-----:R-:W-:Y:S01]  /*0050*/  ISETP.GE.AND P1, PT, R0.reuse, 0x200, PT ;  /* 0x000002000000780c */ /* 0x041fe20003f26270 */
[----:B------:R-:W-:-:S12]  /*0060*/  IMAD.WIDE R2, R0, R3, c[0x0][0x160] ;  /* 0x0000580000027625 */ /* 0x000fd800078e0203 */
[----:B------:R-:W2:Y:S01]  /*0070*/  @!P1 LDG.E.EL.64 R4, [R2.64] ;  /* 0x0000000402049981 */ /* 0x000ea2000c2e1b00 */
[----:B------:R-:W-:-:S06]  /*0080*/  CS2R R6, SRZ ;  /* 0x0000000000067805 */ /* 0x000fcc000001ff00 */
[----:B------:R0:W5:Y:S01]  /*0090*/  @!P1 LDG.E.EL.64 R6, [R2.64] ;  /* 0x0000000402069981 */ /* 0x000162000c2e1b00 */
[----:B--2---:R-:W-:Y:S02]  /*00a0*/  IADD3 R9, P2, R4, 0x7d80, RZ ;  /* 0x00007d8004097810 */ /* 0x004fe40007f5e0ff */
[----:B------:R-:W-:Y:S02]  /*00b0*/  ISETP.GE.AND P0, PT, R5, RZ, PT ;  /* 0x000000ff0500720c */ /* 0x000fe40003f06270 */
[-C--:B------:R-:W-:Y:S02]  /*00c0*/  IADD3.X R11, RZ, R5.reuse, RZ, P2, !PT ;  /* 0x00000005ff0b7210 */ /* 0x080fe400017fe4ff */
[----:B------:R-:W-:Y:S02]  /*00d0*/  SEL R4, R9, R4, !P0 ;  /* 0x0000000409047207 */ /* 0x000fe40004000000 */
[----:B------:R-:W-:Y:S02]  /*00e0*/  SEL R5, R11, R5, !P0 ;  /* 0x000000050b057207 */ /* 0x000fe40004000000 */
[----:B------:R-:W-:-:S04]  /*00f0*/  ISETP.GT.U32.AND P0, PT, R4, 0x7d7f, PT ;  /* 0x00007d7f0400780c */ /* 0x000fc80003f04070 */
[----:B------:R-:W-:-:S13]  /*0100*/  ISETP.GT.U32.AND.EX P0, PT, R5, RZ, PT, P0 ;  /* 0x000000ff0500720c */ /* 0x000fda0003f04100 */
[----:B------:R-:W-:Y:S05]  /*0110*/  @!P1 BRA P0, `(.L_x_0) ;  /* 0x000008b000009947 */ /* 0x000fea0000000000 */
[----:B0-----:R-:W0:Y:S01]  /*0120*/  S2R R5, SR_TID.X ;  /* 0x0000000000057919 */ /* 0x001e220000002100 */
[C---:B-----5:R-:W-:Y:S01]  /*0130*/  IMAD.SHL.U32 R2, R6.reuse, 0x1000, RZ ;  /* 0x0000100006027824 */ /* 0x060fe200078e00ff */
[----:B------:R-:W-:Y:S01]  /*0140*/  SHF.L.U64.HI R9, R6, 0xc, R7 ;  /* 0x0000000c06097819 */ /* 0x000fe20000010207 */
[----:B------:R-:W-:Y:S01]  /*0150*/  CS2R R10, SRZ ;  /* 0x00000000000a7805 */ /* 0x000fe2000001ff00 */
[----:B------:R-:W-:Y:S01]  /*0160*/  BAR.SYNC.DEFER_BLOCKING 0x0 ;  /* 0x0000000000007b1d */ /* 0x000fe20000010000 */
[----:B------:R-:W-:Y:S02]  /*0170*/  ISETP.GE.AND P0, PT, R7, RZ, PT ;  /* 0x000000ff0700720c */ /* 0x000fe40003f06270 */
[----:B------:R-:W-:-:S04]  /*0180*/  IADD3 R3, P2, R2, 0x7d80000, RZ ;  /* 0x07d8000002037810 */ /* 0x000fc80007f5e0ff */
[----:B------:R-:W-:Y:S01]  /*0190*/  SEL R3, R3, R2, !P0 ;  /* 0x0000000203037207 */ /* 0x000fe20004000000 */
[----:B------:R-:W-:-:S05]  /*01a0*/  IMAD.X R6, RZ, RZ, R9, P2 ;  /* 0x000000ffff067224 */ /* 0x000fca00010e0609 */
[----:B------:R-:W-:Y:S02]  /*01b0*/  SEL R6, R6, R9, !P0 ;  /* 0x0000000906067207 */ /* 0x000fe40004000000 */
[----:B------:R-:W-:Y:S01]  /*01c0*/  LEA R2, P0, R3, c[0x0][0x168], 0x1 ;  /* 0x00005a0003027a11 */ /* 0x000fe200078008ff */
[----:B------:R-:W-:-:S03]  /*01d0*/  CS2R R8, SRZ ;  /* 0x0000000000087805 */ /* 0x000fc6000001ff00 */
[----:B------:R-:W-:Y:S02]  /*01e0*/  LEA.HI.X R3, R3, c[0x0][0x16c], R6, 0x1, P0 ;  /* 0x00005b0003037a11 */ /* 0x000fe400000f0c06 */
[----:B0-----:R-:W-:-:S04]  /*01f0*/  SHF.L.U32 R4, R5, 0x2, RZ ;  /* 0x0000000205047819 */ /* 0x001fc800000006ff */
[----:B------:R-:W-:-:S05]  /*0200*/  LOP3.LUT R6, R4, 0x7fc, RZ, 0xc0, !PT ;  /* 0x000007fc04067812 */ /* 0x000fca00078ec0ff */
[----:B------:R-:W-:-:S05]  /*0210*/  IMAD.WIDE.U32 R2, R6, 0x2, R2 ;  /* 0x0000000206027825 */ /* 0x000fca00078e0002 */
[----:B------:R-:W2:Y:S04]  /*0220*/  @!P1 LDG.E.EL.64 R8, [R2.64] ;  /* 0x0000000402089981 */ /* 0x000ea8000c2e1b00 */
[----:B------:R-:W-:Y:S06]  /*0230*/  BAR.SYNC.DEFER_BLOCKING 0x0 ;  /* 0x0000000000007b1d */ /* 0x000fec0000010000 */
[----:B------:R-:W3:Y:S01]  /*0240*/  @!P1 LDG.E.EL.64 R10, [R2.64+0x1000] ;  /* 0x00100004020a9981 */ /* 0x000ee2000c2e1b00 */
[----:B------:R-:W-:-:S02]  /*0250*/  LOP3.LUT P0, RZ, R5, 0x1f, RZ, 0xc0, !PT ;  /* 0x0000001f05ff7812 */ /* 0x000fc4000780c0ff */
[----:B------:R-:W-:Y:S02]  /*0260*/  ISETP.GE.AND P2, PT, R5, 0x10, PT ;  /* 0x000000100500780c */ /* 0x000fe40003f46270 */
[C---:B--2---:R-:W-:Y:S01]  /*0270*/  PRMT R12, R8.reuse, 0x7632, R12 ;  /* 0x00007632080c7816 */ /* 0x044fe2000000000c */
[C---:B------:R-:W-:Y:S01]  /*0280*/  IMAD.U32 R15, R9.reuse, 0x10000, RZ ;  /* 0x00010000090f7824 */ /* 0x040fe200078e00ff */
[----:B------:R-:W-:Y:S01]  /*0290*/  PRMT R14, R9, 0x7632, R14 ;  /* 0x00007632090e7816 */ /* 0x000fe2000000000e */
[----:B------:R-:W-:Y:S01]  /*02a0*/  IMAD.U32 R8, R8, 0x10000, RZ ;  /* 0x0001000008087824 */ /* 0x000fe200078e00ff */
[----:B------:R-:W-:-:S03]  /*02b0*/  SHF.L.U32 R12, R12, 0x10, RZ ;  /* 0x000000100c0c7819 */ /* 0x000fc600000006ff */
[----:B------:R-:W-:Y:S01]  /*02c0*/  IMAD.U32 R14, R14, 0x10000, RZ ;  /* 0x000100000e0e7824 */ /* 0x000fe200078e00ff */
[C---:B---3--:R-:W-:Y:S01]  /*02d0*/  PRMT R13, R10.reuse, 0x7632, R13 ;  /* 0x000076320a0d7816 */ /* 0x048fe2000000000d */
[C---:B------:R-:W-:Y:S01]  /*02e0*/  IMAD.U32 R16, R11.reuse, 0x10000, RZ ;  /* 0x000100000b107824 */ /* 0x040fe200078e00ff */
[----:B------:R-:W-:Y:S02]  /*02f0*/  SHF.L.U32 R10, R10, 0x10, RZ ;  /* 0x000000100a0a7819 */ /* 0x000fe400000006ff */
[----:B------:R-:W-:Y:S01]  /*0300*/  PRMT R11, R11, 0x7632, R11 ;  /* 0x000076320b0b7816 */ /* 0x000fe2000000000b */
[----:B------:R-:W-:Y:S01]  /*0310*/  IMAD.U32 R13, R13, 0x10000, RZ ;  /* 0x000100000d0d7824 */ /* 0x000fe200078e00ff */
[----:B------:R-:W-:Y:S01]  /*0320*/  FMUL R16, R16, R16 ;  /* 0x0000001010107220 */ /* 0x000fe20000400000 */
[----:B------:R-:W-:Y:S02]  /*0330*/  FMUL R9, R10, R10 ;  /* 0x0000000a0a097220 */ /* 0x000fe40000400000 */
[----:B------:R-:W-:Y:S01]  /*0340*/  FMUL R13, R13, R13 ;  /* 0x0000000d0d0d7220 */ /* 0x000fe20000400000 */
[----:B------:R-:W-:Y:S01]  /*0350*/  IMAD.U32 R11, R11, 0x10000, RZ ;  /* 0x000100000b0b7824 */ /* 0x000fe200078e00ff */
[----:B------:R-:W-:Y:S01]  /*0360*/  FFMA R8, R8, R8, R9 ;  /* 0x0000000808087223 */ /* 0x000fe20000000009 */
[----:B------:R-:W-:Y:S01]  /*0370*/  FFMA R16, R15, R15, R16 ;  /* 0x0000000f0f107223 */ /* 0x000fe20000000010 */
[----:B------:R-:W-:Y:S01]  /*0380*/  FFMA R13, R12, R12, R13 ;  /* 0x0000000c0c0d7223 */ /* 0x000fe2000000000d */
[----:B------:R-:W-:-:S03]  /*0390*/  FMUL R11, R11, R11 ;  /* 0x0000000b0b0b7220 */ /* 0x000fc60000400000 */
[----:B------:R-:W-:Y:S01]  /*03a0*/  FADD R13, R13, R8 ;  /* 0x000000080d0d7221 */ /* 0x000fe20000000000 */
[----:B------:R-:W-:-:S03]  /*03b0*/  FFMA R11, R14, R14, R11 ;  /* 0x0000000e0e0b7223 */ /* 0x000fc6000000000b */
[----:B------:R-:W-:-:S04]  /*03c0*/  FADD R16, R16, R13 ;  /* 0x0000000d10107221 */ /* 0x000fc80000000000 */
[----:B------:R-:W-:-:S05]  /*03d0*/  FADD R11, R11, R16 ;  /* 0x000000100b0b7221 */ /* 0x000fca0000000000 */
[----:B------:R-:W-:-:S05]  /*03e0*/  FSEL R11, R11, RZ, !P1 ;  /* 0x000000ff0b0b7208 */ /* 0x000fca0004800000 */
[----:B------:R-:W0:Y:S02]  /*03f0*/  SHFL.BFLY PT, R8, R11, 0x10, 0x1f ;  /* 0x0e001f000b087f89 */ /* 0x000e2400000e0000 */
[----:B0-----:R-:W-:Y:S01]  /*0400*/  FADD R8, R11, R8 ;  /* 0x000000080b087221 */ /* 0x001fe20000000000 */
[----:B------:R-:W-:-:S04]  /*0410*/  SHF.R.U32.HI R11, RZ, 0x3, R5 ;  /* 0x00000003ff0b7819 */ /* 0x000fc80000011605 */
[----:B------:R-:W0:Y:S01]  /*0420*/  SHFL.BFLY PT, R9, R8, 0x8, 0x1f ;  /* 0x0d001f0008097f89 */ /* 0x000e2200000e0000 */
[----:B------:R-:W-:Y:S01]  /*0430*/  LOP3.LUT R11, R11, 0x3c, RZ, 0xc0, !PT ;  /* 0x0000003c0b0b7812 */ /* 0x000fe200078ec0ff */
[----:B0-----:R-:W-:-:S05]  /*0440*/  FADD R9, R8, R9 ;  /* 0x0000000908097221 */ /* 0x001fca0000000000 */
[----:B------:R-:W0:Y:S02]  /*0450*/  SHFL.BFLY PT, R10, R9, 0x4, 0x1f ;  /* 0x0c801f00090a7f89 */ /* 0x000e2400000e0000 */
[----:B0-----:R-:W-:-:S05]  /*0460*/  FADD R10, R9, R10 ;  /* 0x0000000a090a7221 */ /* 0x001fca0000000000 */
[----:B------:R-:W0:Y:S02]  /*0470*/  SHFL.BFLY PT, R13, R10, 0x2, 0x1f ;  /* 0x0c401f000a0d7f89 */ /* 0x000e2400000e0000 */
[----:B0-----:R-:W-:-:S05]  /*0480*/  FADD R13, R10, R13 ;  /* 0x0000000d0a0d7221 */ /* 0x001fca0000000000 */
[----:B------:R-:W0:Y:S02]  /*0490*/  SHFL.BFLY PT, R12, R13, 0x1, 0x1f ;  /* 0x0c201f000d0c7f89 */ /* 0x000e2400000e0000 */
[----:B0-----:R-:W-:-:S05]  /*04a0*/  FADD R12, R13, R12 ;  /* 0x0000000c0d0c7221 */ /* 0x001fca0000000000 */
[----:B------:R0:W-:Y:S04]  /*04b0*/  @!P0 STS [R11], R12 ;  /* 0x0000000c0b008388 */ /* 0x0001e80000000800 */
[----:B------:R-:W-:Y:S01]  /*04c0*/  BAR.SYNC.DEFER_BLOCKING 0x0 ;  /* 0x0000000000007b1d */ /* 0x000fe20000010000 */
[----:B------:R-:W-:-:S04]  /*04d0*/  LOP3.LUT P0, RZ, R5, 0xf, RZ, 0xc0, !PT ;  /* 0x0000000f05ff7812 */ /* 0x000fc8000780c0ff */
[----:B------:R-:W-:Y:S02]  /*04e0*/  ISETP.LT.AND P0, PT, R5, 0x10, !P0 ;  /* 0x000000100500780c */ /* 0x000fe40004701270 */
[----:B0-----:R-:W-:Y:S01]  /*04f0*/  MOV R11, 0x2 ;  /* 0x00000002000b7802 */ /* 0x001fe20000000f00 */
[----:B------:R-:W0:Y:S04]  /*0500*/  @!P2 LDS R7, [R5.X4] ;  /* 0x000000000507a984 */ /* 0x000e280000004800 */
[----:B0-----:R-:W0:Y:S02]  /*0510*/  SHFL.BFLY PT, R8, R7, 0x8, 0x1f ;  /* 0x0d001f0007087f89 */ /* 0x001e2400000e0000 */
[----:B0-----:R-:W-:Y:S01]  /*0520*/  FADD R9, R7, R8 ;  /* 0x0000000807097221 */ /* 0x001fe20000000000 */
[----:B------:R-:W-:-:S04]  /*0530*/  IMAD.WIDE.U32 R6, R6, R11, c[0x0][0x170] ;  /* 0x00005c0006067625 */ /* 0x000fc800078e000b */
[----:B------:R-:W0:Y:S02]  /*0540*/  SHFL.BFLY PT, R8, R9, 0x4, 0x1f ;  /* 0x0c801f0009087f89 */ /* 0x000e2400000e0000 */
[----:B0-----:R-:W-:-:S05]  /*0550*/  FADD R10, R9, R8 ;  /* 0x00000008090a7221 */ /* 0x001fca0000000000 */
[----:B------:R-:W0:Y:S02]  /*0560*/  SHFL.BFLY PT, R13, R10, 0x2, 0x1f ;  /* 0x0c401f000a0d7f89 */ /* 0x000e2400000e0000 */
[----:B0-----:R-:W-:-:S05]  /*0570*/  FADD R13, R10, R13 ;  /* 0x0000000d0a0d7221 */ /* 0x001fca0000000000 */
[----:B------:R-:W0:Y:S02]  /*0580*/  SHFL.BFLY PT, R8, R13, 0x1, 0x1f ;  /* 0x0c201f000d087f89 */ /* 0x000e2400000e0000 */
[----:B0-----:R-:W-:Y:S02]  /*0590*/  FADD R14, R13, R8 ;  /* 0x000000080d0e7221 */ /* 0x001fe40000000000 */
[----:B------:R-:W-:-:S03]  /*05a0*/  CS2R R8, SRZ ;  /* 0x0000000000087805 */ /* 0x000fc6000001ff00 */
[----:B------:R-:W-:Y:S04]  /*05b0*/  @P0 STS [R5.X4], R14 ;  /* 0x0000000e05000388 */ /* 0x000fe80000004800 */
[----:B------:R-:W-:Y:S06]  /*05c0*/  BAR.SYNC.DEFER_BLOCKING 0x0 ;  /* 0x0000000000007b1d */ /* 0x000fec0000010000 */
[----:B------:R-:W0:Y:S04]  /*05d0*/  LDS R10, [RZ] ;  /* 0x00000000ff0a7984 */ /* 0x000e280000000800 */
[----:B------:R-:W2:Y:S04]  /*05e0*/  LDG.E.EL.64 R12, [R6.64] ;  /* 0x00000004060c7981 */ /* 0x000ea8000c2e1b00 */
[----:B------:R-:W-:Y:S06]  /*05f0*/  BAR.SYNC.DEFER_BLOCKING 0x0 ;  /* 0x0000000000007b1d */ /* 0x000fec0000010000 */
[----:B------:R-:W3:Y:S01]  /*0600*/  @!P1 LDG.E.EF.64 R8, [R2.64] ;  /* 0x0000000402089981 */ /* 0x000ee2000c0e1b00 */
[----:B------:R-:W-:-:S04]  /*0610*/  IMAD.MOV.U32 R11, RZ, RZ, 0x39800000 ;  /* 0x39800000ff0b7424 */ /* 0x000fc800078e00ff */
[----:B0-----:R-:W-:-:S06]  /*0620*/  FFMA R10, R10, R11, 9.9999999747524270788e-07 ;  /* 0x358637bd0a0a7423 */ /* 0x001fcc000000000b */
[----:B------:R-:W0:Y:S01]  /*0630*/  MUFU.RSQ R10, R10 ;  /* 0x0000000a000a7308 */ /* 0x000e220000001400 */
[C---:B--2---:R-:W-:Y:S01]  /*0640*/  IMAD.U32 R5, R12.reuse, 0x10000, RZ ;  /* 0x000100000c057824 */ /* 0x044fe200078e00ff */
[----:B------:R-:W-:-:S04]  /*0650*/  PRMT R12, R12, 0x7632, R12 ;  /* 0x000076320c0c7816 */ /* 0x000fc8000000000c */
[----:B------:R-:W-:Y:S01]  /*0660*/  SHF.L.U32 R12, R12, 0x10, RZ ;  /* 0x000000100c0c7819 */ /* 0x000fe200000006ff */
[C---:B---3--:R-:W-:Y:S01]  /*0670*/  IMAD.U32 R11, R8.reuse, 0x10000, RZ ;  /* 0x00010000080b7824 */ /* 0x048fe200078e00ff */
[----:B------:R-:W-:Y:S02]  /*0680*/  SHF.L.U32 R15, R9, 0x10, RZ ;  /* 0x00000010090f7819 */ /* 0x000fe400000006ff */
[----:B------:R-:W-:Y:S01]  /*0690*/  PRMT R8, R8, 0x7632, R8 ;  /* 0x0000763208087816 */ /* 0x000fe20000000008 */
[C---:B0-----:R-:W-:Y:S01]  /*06a0*/  FMUL R14, R10.reuse, R11 ;  /* 0x0000000b0a0e7220 */ /* 0x041fe20000400000 */
[C---:B------:R-:W-:Y:S01]  /*06b0*/  SHF.L.U32 R11, R13.reuse, 0x10, RZ ;  /* 0x000000100d0b7819 */ /* 0x040fe200000006ff */
[----:B------:R-:W-:Y:S01]  /*06c0*/  FMUL R16, R10, R15 ;  /* 0x0000000f0a107220 */ /* 0x000fe20000400000 */
[----:B------:R-:W-:Y:S01]  /*06d0*/  PRMT R13, R13, 0x7632, R13 ;  /* 0x000076320d0d7816 */ /* 0x000fe2000000000d */
[----:B------:R-:W-:Y:S01]  /*06e0*/  FMUL R14, R5, R14 ;  /* 0x0000000e050e7220 */ /* 0x000fe20000400000 */
[----:B------:R-:W-:Y:S01]  /*06f0*/  SHF.L.U32 R5, R0, 0xc, RZ ;  /* 0x0000000c00057819 */ /* 0x000fe200000006ff */
[----:B------:R-:W-:Y:S01]  /*0700*/  FMUL R16, R11, R16 ;  /* 0x000000100b107220 */ /* 0x000fe20000400000 */
[----:B------:R-:W-:Y:S01]  /*0710*/  PRMT R11, R9, 0x7632, R11 ;  /* 0x00007632090b7816 */ /* 0x000fe2000000000b */
[----:B------:R-:W-:Y:S01]  /*0720*/  IMAD.U32 R9, R8, 0x10000, RZ ;  /* 0x0001000008097824 */ /* 0x000fe200078e00ff */
[----:B------:R-:W-:Y:S01]  /*0730*/  LOP3.LUT R8, R5, 0x7fc, R4, 0xf8, !PT ;  /* 0x000007fc05087812 */ /* 0x000fe200078ef804 */
[----:B------:R-:W-:Y:S01]  /*0740*/  IMAD.U32 R13, R13, 0x10000, RZ ;  /* 0x000100000d0d7824 */ /* 0x000fe200078e00ff */
[----:B------:R-:W-:Y:S01]  /*0750*/  SHF.R.S32.HI R5, RZ, 0x1f, R5 ;  /* 0x0000001fff057819 */ /* 0x000fe20000011405 */
[----:B------:R-:W-:Y:S01]  /*0760*/  IMAD.U32 R11, R11, 0x10000, RZ ;  /* 0x000100000b0b7824 */ /* 0x000fe200078e00ff */
[----:B------:R-:W-:Y:S01]  /*0770*/  FMUL R9, R10, R9 ;  /* 0x000000090a097220 */ /* 0x000fe20000400000 */
[----:B------:R-:W-:-:S02]  /*0780*/  LEA R4, P0, R8, c[0x0][0x178], 0x1 ;  /* 0x00005e0008047a11 */ /* 0x000fc400078008ff */
[----:B------:R-:W-:Y:S01]  /*0790*/  FMUL R0, R10, R11 ;  /* 0x0000000b0a007220 */ /* 0x000fe20000400000 */
[----:B------:R-:W-:Y:S01]  /*07a0*/  FMUL R9, R12, R9 ;  /* 0x000000090c097220 */ /* 0x000fe20000400000 */
[----:B------:R-:W-:Y:S02]  /*07b0*/  LEA.HI.X R5, R8, c[0x0][0x17c], R5, 0x1, P0 ;  /* 0x00005f0008057a11 */ /* 0x000fe400000f0c05 */
[----:B------:R-:W-:Y:S02]  /*07c0*/  FMUL R13, R13, R0 ;  /* 0x000000000d0d7220 */ /* 0x000fe40000400000 */
[----:B------:R-:W-:Y:S02]  /*07d0*/  F2FP.BF16.PACK_AB R18, R9, R14 ;  /* 0x0000000e0912723e */ /* 0x000fe400000010ff */
[----:B------:R-:W-:Y:S01]  /*07e0*/  CS2R R8, SRZ ;  /* 0x0000000000087805 */ /* 0x000fe2000001ff00 */
[----:B------:R-:W-:-:S05]  /*07f0*/  F2FP.BF16.PACK_AB R19, R13, R16 ;  /* 0x000000100d13723e */ /* 0x000fca00000010ff */
[----:B------:R0:W-:Y:S04]  /*0800*/  @!P1 STG.E.64 [R4.64], R18 ;  /* 0x0000001204009986 */ /* 0x0001e8000c101b04 */
[----:B------:R-:W2:Y:S04]  /*0810*/  LDG.E.EL.64 R6, [R6.64+0x1000] ;  /* 0x0010000406067981 */ /* 0x000ea8000c2e1b00 */
[----:B------:R-:W-:Y:S06]  /*0820*/  BAR.SYNC.DEFER_BLOCKING 0x0 ;  /* 0x0000000000007b1d */ /* 0x000fec0000010000 */
[----:B------:R-:W3:Y:S01]  /*0830*/  @!P1 LDG.E.EF.64 R8, [R2.64+0x1000] ;  /* 0x0010000402089981 */ /* 0x000ee2000c0e1b00 */
[----:B--2---:R-:W-:Y:S01]  /*0840*/  PRMT R0, R6, 0x7632, R0 ;  /* 0x0000763206007816 */ /* 0x004fe20000000000 */
[C---:B------:R-:W-:Y:S01]  /*0850*/  IMAD.U32 R15, R7.reuse, 0x10000, RZ ;  /* 0x00010000070f7824 */ /* 0x040fe200078e00ff */
[----:B------:R-:W-:-:S02]  /*0860*/  PRMT R14, R7, 0x7632, R14 ;  /* 0x00007632070e7816 */ /* 0x000fc4000000000e */
[----:B------:R-:W-:Y:S02]  /*0870*/  SHF.L.U32 R11, R6, 0x10, RZ ;  /* 0x00000010060b7819 */ /* 0x000fe400000006ff */
[----:B------:R-:W-:Y:S01]  /*0880*/  SHF.L.U32 R0, R0, 0x10, RZ ;  /* 0x0000001000007819 */ /* 0x000fe200000006ff */
[----:B------:R-:W-:Y:S01]  /*0890*/  IMAD.U32 R14, R14, 0x10000, RZ ;  /* 0x000100000e0e7824 */ /* 0x000fe200078e00ff */
[C---:B---3--:R-:W-:Y:S02]  /*08a0*/  PRMT R12, R8.reuse, 0x7632, R12 ;  /* 0x00007632080c7816 */ /* 0x048fe4000000000c */
[----:B------:R-:W-:Y:S02]  /*08b0*/  SHF.L.U32 R13, R8, 0x10, RZ ;  /* 0x00000010080d7819 */ /* 0x000fe400000006ff */
[C---:B------:R-:W-:Y:S01]  /*08c0*/  PRMT R8, R9.reuse, 0x7632, R8 ;  /* 0x0000763209087816 */ /* 0x040fe20000000008 */
[----:B------:R-:W-:Y:S02]  /*08d0*/  IMAD.U32 R9, R9, 0x10000, RZ ;  /* 0x0001000009097824 */ /* 0x000fe400078e00ff */
[----:B------:R-:W-:Y:S01]  /*08e0*/  IMAD.U32 R7, R12, 0x10000, RZ ;  /* 0x000100000c077824 */ /* 0x000fe200078e00ff */
[----:B------:R-:W-:Y:S01]  /*08f0*/  SHF.L.U32 R3, R8, 0x10, RZ ;  /* 0x0000001008037819 */ /* 0x000fe200000006ff */
[C---:B------:R-:W-:Y:S01]  /*0900*/  FMUL R2, R10.reuse, R13 ;  /* 0x0000000d0a027220 */ /* 0x040fe20000400000 */
[C---:B------:R-:W-:Y:S01]  /*0910*/  FMUL R6, R10.reuse, R9 ;  /* 0x000000090a067220 */ /* 0x040fe20000400000 */
[----:B------:R-:W-:-:S02]  /*0920*/  FMUL R7, R10, R7 ;  /* 0x000000070a077220 */ /* 0x000fc40000400000 */
[----:B------:R-:W-:Y:S01]  /*0930*/  FMUL R3, R10, R3 ;  /* 0x000000030a037220 */ /* 0x000fe20000400000 */
[----:B------:R-:W-:Y:S01]  /*0940*/  FMUL R2, R11, R2 ;  /* 0x000000020b027220 */ /* 0x000fe20000400000 */
[----:B------:R-:W-:Y:S01]  /*0950*/  FMUL R6, R15, R6 ;  /* 0x000000060f067220 */ /* 0x000fe20000400000 */
[----:B------:R-:W-:Y:S01]  /*0960*/  FMUL R7, R0, R7 ;  /* 0x0000000700077220 */ /* 0x000fe20000400000 */
[----:B------:R-:W-:-:S04]  /*0970*/  FMUL R3, R14, R3 ;  /* 0x000000030e037220 */ /* 0x000fc80000400000 */
[----:B------:R-:W-:Y:S02]  /*0980*/  F2FP.BF16.PACK_AB R2, R7, R2 ;  /* 0x000000020702723e */ /* 0x000fe400000010ff */
[----:B------:R-:W-:Y:S01]  /*0990*/  F2FP.BF16.PACK_AB R3, R3, R6 ;  /* 0x000000060303723e */ /* 0x000fe200000010ff */
[----:B------:R-:W-:Y:S06]  /*09a0*/  @P1 EXIT ;  /* 0x000000000000194d */ /* 0x000fec0003800000 */
[----:B0-----:R-:W-:Y:S01]  /*09b0*/  STG.E.64 [R4.64+0x1000], R2 ;  /* 0x0010000204007986 */ /* 0x001fe2000c101b04 */
[----:B------:R-:W-:Y:S05]  /*09c0*/  EXIT ;  /* 0x000000000000794d */ /* 0x000fea0003800000 */
.L_x_0:
[----:B0-----:R-:W-:Y:S01]  /*09d0*/  MOV R0, 0x0 ;  /* 0x0000000000007802 */ /* 0x001fe20000000f00 */
[----:B------:R-:W-:Y:S01]  /*09e0*/  IMAD.MOV.U32 R5, RZ, RZ, c[0x4][0x1c] ;  /* 0x01000700ff057624 */ /* 0x000fe200078e00ff */
[----:B------:R-:W-:Y:S01]  /*09f0*/  MOV R4, c[0x4][0x18] ;  /* 0x0100060000047a02 */ /* 0x000fe20000000f00 */
[----:B-----5:R-:W-:Y:S01]  /*0a00*/  IMAD.MOV.U32 R7, RZ, RZ, c[0x4][0x14] ;  /* 0x01000500ff077624 */ /* 0x020fe200078e00ff */
[----:B------:R0:W1:Y:S01]  /*0a10*/  LDC.64 R2, c[0x4][R0] ;  /* 0x0100000000027b82 */ /* 0x0000620000000a00 */
[----:B------:R-:W-:Y:S01]  /*0a20*/  MOV R6, c[0x4][0x10] ;  /* 0x0100040000067a02 */ /* 0x000fe20000000f00 */
[----:B------:R-:W-:Y:S01]  /*0a30*/  IMAD.MOV.U32 R10, RZ, RZ, c[0x4][0x8] ;  /* 0x01000200ff0a7624 */ /* 0x000fe200078e00ff */
[----:B------:R-:W-:Y:S01]  /*0a40*/  MOV R8, 0x29 ;  /* 0x0000002900087802 */ /* 0x000fe20000000f00 */
[----:B------:R-:W-:Y:S01]  /*0a50*/  IMAD.MOV.U32 R12, RZ, RZ, 0x1 ;  /* 0x00000001ff0c7424 */ /* 0x000fe200078e00ff */
[----:B------:R-:W-:-:S02]  /*0a60*/  MOV R11, c[0x4][0xc] ;  /* 0x01000300000b7a02 */ /* 0x000fc40000000f00 */
[----:B------:R-:W-:Y:S02]  /*0a70*/  MOV R13, RZ ;  /* 0x000000ff000d7202 */ /* 0x000fe40000000f00 */
[----:B------:R-:W-:-:S05]  /*0a80*/  LEPC R14 ;  /* 0x00000000000e734e */ /* 0x000fca0000000000 */
[----:B------:R-:W-:Y:S02]  /*0a90*/  MOV R9, 0xb00 ;  /* 0x00000b0000097802 */ /* 0x000fe40000000f00 */
[----:B------:R-:W-:Y:S02]  /*0aa0*/  MOV R20, 0xa80 ;  /* 0x00000a8000147802 */ /* 0x000fe40000000f00 */
[----:B------:R-:W-:Y:S02]  /*0ab0*/  MOV R21, 0x0 ;  /* 0x0000000000157802 */ /* 0x000fe40000000f00 */
[----:B0-----:R-:W-:Y:S02]  /*0ac0*/  MOV R0, 0x0 ;  /* 0x0000000000007802 */ /* 0x001fe40000000f00 */
[----:B------:R-:W-:-:S04]  /*0ad0*/  IADD3 R20, P0, P1, -R20, R9, R14 ;  /* 0x0000000914147210 */ /* 0x000fc8000791e10e */
[----:B------:R-:W-:-:S04]  /*0ae0*/  IADD3.X R21, ~R0, R21, R15, P0, P1 ;  /* 0x0000001500157210 */ /* 0x000fc800007e250f */
[----:B-1----:R-:W-:Y:S05]  /*0af0*/  CALL.ABS.NOINC R2 ;  /* 0x0000000002007343 */ /* 0x002fea0003c00000 */
.L_x_1:
[----:B------:R-:W-:-:S00]  /*0b00*/  BRA `(.L_x_1) ;  /* 0xfffffff000007947 */ /* 0x000fc0000383ffff */
[----:B------:R-:W-:-:S00]  /*0b10*/  NOP ;  /* 0x0000000000007918 */ /* 0x000fc00000000000 */
        /* <DEDUP_REMOVED lines=14> */
.L_x_2:


//--------------------- .nv.global.init           --------------------------
	.section	.nv.global.init,"aw",@progbits
.nv.global.init:
	.type		assertFunc_0,@object
	.size		assertFunc_0,(_$_str - assertFunc_0)
assertFunc_0:
        /*0000*/ 	.byte	0x75, 0x6e, 0x6b, 0x6e, 0x6f, 0x77, 0x6e, 0x00
	.type		_$_str,@object
	.size		_$_str,(assertMessage_0 - _$_str)
_$_str:
        /*0008*/ 	.byte	0x5f, 0x5f, 0x43, 0x55, 0x44, 0x41, 0x5f, 0x46, 0x54, 0x5a, 0x00
	.type		assertMessage_0,@object
	.size		assertMessage_0,(assertFile_0 - assertMessage_0)
assertMessage_0:
        /*0013*/ 	.byte	0x69, 0x6e, 0x64, 0x65, 0x78, 0x20, 0x6f, 0x75, 0x74, 0x20, 0x6f, 0x66, 0x20, 0x62, 0x6f, 0x75
        /*0023*/ 	.byte	0x6e, 0x64, 0x73, 0x3a, 0x20, 0x30, 0x20, 0x3c, 0x3d, 0x20, 0x74, 0x6d, 0x70, 0x34, 0x20, 0x3c
        /*0033*/ 	.byte	0x20, 0x33, 0x32, 0x31, 0x32, 0x38, 0x00
	.type		assertFile_0,@object
	.size		assertFile_0,(.L_1 - assertFile_0)
assertFile_0:
        /*003a*/ 	.byte	0x2f, 0x74, 0x6d, 0x70, 0x2f, 0x74, 0x6f, 0x72, 0x63, 0x68, 0x69, 0x6e, 0x64, 0x75, 0x63, 0x74
        /*004a*/ 	.byte	0x6f, 0x72, 0x5f, 0x72, 0x6f, 0x6f, 0x74, 0x2f, 0x69, 0x78, 0x2f, 0x63, 0x69, 0x78, 0x65, 0x6f
        /*005a*/ 	.byte	0x65, 0x64, 0x71, 0x69, 0x66, 0x64, 0x6a, 0x32, 0x65, 0x78, 0x67, 0x63, 0x79, 0x66, 0x76, 0x6b
        /*006a*/ 	.byte	0x75, 0x6a, 0x36, 0x62, 0x34, 0x6d, 0x71, 0x6c, 0x6c, 0x35, 0x61, 0x6c, 0x34, 0x6a, 0x6d, 0x63
        /*007a*/ 	.byte	0x63, 0x63, 0x66, 0x6d, 0x6a, 0x35, 0x6e, 0x32, 0x68, 0x6a, 0x62, 0x6e, 0x74, 0x37, 0x7a, 0x2e
        /*008a*/ 	.byte	0x70, 0x79, 0x00
.L_1:


//--------------------- .nv.shared.triton_red_fused__to_copy_add_embedding_mean_mul_pow_rsqrt_0 --------------------------
	.section	.nv.shared.triton_red_fused__to_copy_add_embedding_mean_mul_pow_rsqrt_0,"aw",@nobits
	.sectionflags	@""
	.align	16


//--------------------- SYMBOLS --------------------------

	.type		__assertfail,@function
